	.headerflags	@"EF_CUDA_TEXMODE_UNIFIED EF_CUDA_64BIT_ADDRESS EF_CUDA_ACCELERATORS EF_CUDA_SM90 EF_CUDA_VIRTUAL_SM(EF_CUDA_SM90)"
	.elftype	@"ET_EXEC"


//--------------------- .nv.info                  --------------------------
	.section	.nv.info,"",@"SHT_CUDA_INFO"
	.align	4


	//----- nvinfo : EIATTR_REGCOUNT
	.align		4
        /*0000*/ 	.byte	0x04, 0x2f
        /*0002*/ 	.short	(.L_1 - .L_0)
	.align		4
.L_0:
        /*0004*/ 	.word	index@(triton_poi_fused__unsafe_index_add_convolution_mul_sub_15)
        /*0008*/ 	.word	0x0000001a


	//----- nvinfo : EIATTR_MIN_STACK_SIZE
	.align		4
.L_1:
        /*000c*/ 	.byte	0x04, 0x12
        /*000e*/ 	.short	(.L_3 - .L_2)
	.align		4
.L_2:
        /*0010*/ 	.word	index@(triton_poi_fused__unsafe_index_add_convolution_mul_sub_15)
        /*0014*/ 	.word	0x00000000


	//----- nvinfo : EIATTR_FRAME_SIZE
	.align		4
.L_3:
        /*0018*/ 	.byte	0x04, 0x11
        /*001a*/ 	.short	(.L_5 - .L_4)
	.align		4
.L_4:
        /*001c*/ 	.word	index@(triton_poi_fused__unsafe_index_add_convolution_mul_sub_15)
        /*0020*/ 	.word	0x00000000


	//----- nvinfo : EIATTR_MIN_STACK_SIZE
	.align		4
.L_5:
        /*0024*/ 	.byte	0x04, 0x12
        /*0026*/ 	.short	(.L_7 - .L_6)
	.align		4
.L_6:
        /*0028*/ 	.word	index@(triton_poi_fused__unsafe_index_add_convolution_mul_sub_15)
        /*002c*/ 	.word	0x00000000
.L_7:


//--------------------- .nv.info.triton_poi_fused__unsafe_index_add_convolution_mul_sub_15 --------------------------
	.section	.nv.info.triton_poi_fused__unsafe_index_add_convolution_mul_sub_15,"",@"SHT_CUDA_INFO"
	.sectionflags	@""
	.align	4


	//----- nvinfo : EIATTR_CUDA_API_VERSION
	.align		4
        /*0000*/ 	.byte	0x04, 0x37
        /*0002*/ 	.short	(.L_9 - .L_8)
.L_8:
        /*0004*/ 	.word	0x0000007c


	//----- nvinfo : EIATTR_KPARAM_INFO
	.align		4
.L_9:
        /*0008*/ 	.byte	0x04, 0x17
        /*000a*/ 	.short	(.L_11 - .L_10)
.L_10:
        /*000c*/ 	.word	0x00000000
        /*0010*/ 	.short	0x0009
        /*0012*/ 	.short	0x0048
        /*0014*/ 	.byte	0x00, 0xf0, 0x11, 0x00


	//----- nvinfo : EIATTR_KPARAM_INFO
	.align		4
.L_11:
        /*0018*/ 	.byte	0x04, 0x17
        /*001a*/ 	.short	(.L_13 - .L_12)
.L_12:
        /*001c*/ 	.word	0x00000000
        /*0020*/ 	.short	0x0008
        /*0022*/ 	.short	0x0040
        /*0024*/ 	.byte	0x00, 0xf4, 0x21, 0x00


	//----- nvinfo : EIATTR_KPARAM_INFO
	.align		4
.L_13:
        /*0028*/ 	.byte	0x04, 0x17
        /*002a*/ 	.short	(.L_15 - .L_14)
.L_14:
        /*002c*/ 	.word	0x00000000
        /*0030*/ 	.short	0x0007
        /*0032*/ 	.short	0x0038
        /*0034*/ 	.byte	0x00, 0xf4, 0x21, 0x00


	//----- nvinfo : EIATTR_KPARAM_INFO
	.align		4
.L_15:
        /*0038*/ 	.byte	0x04, 0x17
        /*003a*/ 	.short	(.L_17 - .L_16)
.L_16:
        /*003c*/ 	.word	0x00000000
        /*0040*/ 	.short	0x0006
        /*0042*/ 	.short	0x0030
        /*0044*/ 	.byte	0x00, 0xf4, 0x21, 0x00


	//----- nvinfo : EIATTR_KPARAM_INFO
	.align		4
.L_17:
        /*0048*/ 	.byte	0x04, 0x17
        /*004a*/ 	.short	(.L_19 - .L_18)
.L_18:
        /*004c*/ 	.word	0x00000000
        /*0050*/ 	.short	0x0005
        /*0052*/ 	.short	0x0028
        /*0054*/ 	.byte	0x00, 0xf4, 0x21, 0x00


	//----- nvinfo : EIATTR_KPARAM_INFO
	.align		4
.L_19:
        /*0058*/ 	.byte	0x04, 0x17
        /*005a*/ 	.short	(.L_21 - .L_20)
.L_20:
        /*005c*/ 	.word	0x00000000
        /*0060*/ 	.short	0x0004
        /*0062*/ 	.short	0x0020
        /*0064*/ 	.byte	0x00, 0xf4, 0x21, 0x00


	//----- nvinfo : EIATTR_KPARAM_INFO
	.align		4
.L_21:
        /*0068*/ 	.byte	0x04, 0x17
        /*006a*/ 	.short	(.L_23 - .L_22)
.L_22:
        /*006c*/ 	.word	0x00000000
        /*0070*/ 	.short	0x0003
        /*0072*/ 	.short	0x0018
        /*0074*/ 	.byte	0x00, 0xf4, 0x21, 0x00


	//----- nvinfo : EIATTR_KPARAM_INFO
	.align		4
.L_23:
        /*0078*/ 	.byte	0x04, 0x17
        /*007a*/ 	.short	(.L_25 - .L_24)
.L_24:
        /*007c*/ 	.word	0x00000000
        /*0080*/ 	.short	0x0002
        /*0082*/ 	.short	0x0010
        /*0084*/ 	.byte	0x00, 0xf4, 0x21, 0x00


	//----- nvinfo : EIATTR_KPARAM_INFO
	.align		4
.L_25:
        /*0088*/ 	.byte	0x04, 0x17
        /*008a*/ 	.short	(.L_27 - .L_26)
.L_26:
        /*008c*/ 	.word	0x00000000
        /*0090*/ 	.short	0x0001
        /*0092*/ 	.short	0x0008
        /*0094*/ 	.byte	0x00, 0xf4, 0x21, 0x00


	//----- nvinfo : EIATTR_KPARAM_INFO
	.align		4
.L_27:
        /*0098*/ 	.byte	0x04, 0x17
        /*009a*/ 	.short	(.L_29 - .L_28)
.L_28:
        /*009c*/ 	.word	0x00000000
        /*00a0*/ 	.short	0x0000
        /*00a2*/ 	.short	0x0000
        /*00a4*/ 	.byte	0x00, 0xf4, 0x21, 0x00


	//----- nvinfo : EIATTR_SPARSE_MMA_MASK
	.align		4
.L_29:
        /*00a8*/ 	.byte	0x03, 0x50
        /*00aa*/ 	.short	0x0000


	//----- nvinfo : EIATTR_MAXREG_COUNT
	.align		4
        /*00ac*/ 	.byte	0x03, 0x1b
        /*00ae*/ 	.short	0x00ff


	//----- nvinfo : EIATTR_EXIT_INSTR_OFFSETS
	.align		4
        /*00b0*/ 	.byte	0x04, 0x1c
        /*00b2*/ 	.short	(.L_31 - .L_30)


	//   ....[0]....
.L_30:
        /*00b4*/ 	.word	0x000006b0


	//   ....[1]....
        /*00b8*/ 	.word	0x000006d0


	//----- nvinfo : EIATTR_REQNTID
	.align		4
.L_31:
        /*00bc*/ 	.byte	0x04, 0x10
        /*00be*/ 	.short	(.L_33 - .L_32)
.L_32:
        /*00c0*/ 	.word	0x00000080
        /*00c4*/ 	.word	0x00000001
        /*00c8*/ 	.word	0x00000001


	//----- nvinfo : EIATTR_CBANK_PARAM_SIZE
	.align		4
.L_33:
        /*00cc*/ 	.byte	0x03, 0x19
        /*00ce*/ 	.short	0x004c


	//----- nvinfo : EIATTR_PARAM_CBANK
	.align		4
        /*00d0*/ 	.byte	0x04, 0x0a
        /*00d2*/ 	.short	(.L_35 - .L_34)
	.align		4
.L_34:
        /*00d4*/ 	.word	index@(.nv.constant0.triton_poi_fused__unsafe_index_add_convolution_mul_sub_15)
        /*00d8*/ 	.short	0x0210
        /*00da*/ 	.short	0x004c


	//----- nvinfo : EIATTR_SW_WAR
	.align		4
.L_35:
        /*00dc*/ 	.byte	0x04, 0x36
        /*00de*/ 	.short	(.L_37 - .L_36)
.L_36:
        /*00e0*/ 	.word	0x00000008
.L_37:


//--------------------- .nv.callgraph             --------------------------
	.section	.nv.callgraph,"",@"SHT_CUDA_CALLGRAPH"
	.align	4
	.sectionentsize	8
	.align		4
        /*0000*/ 	.word	0x00000000
	.align		4
        /*0004*/ 	.word	0xffffffff
	.align		4
        /*0008*/ 	.word	0x00000000
	.align		4
        /*000c*/ 	.word	0xfffffffe
	.align		4
        /*0010*/ 	.word	0x00000000
	.align		4
        /*0014*/ 	.word	0xfffffffd
	.align		4
        /*0018*/ 	.word	0x00000000
	.align		4
        /*001c*/ 	.word	0xfffffffc


//--------------------- .text.triton_poi_fused__unsafe_index_add_convolution_mul_sub_15 --------------------------
	.section	.text.triton_poi_fused__unsafe_index_add_convolution_mul_sub_15,"ax",@progbits
	.align	128
        .global         triton_poi_fused__unsafe_index_add_convolution_mul_sub_15
        .type           triton_poi_fused__unsafe_index_add_convolution_mul_sub_15,@function
        .size           triton_poi_fused__unsafe_index_add_convolution_mul_sub_15,(.L_x_1 - triton_poi_fused__unsafe_index_add_convolution_mul_sub_15)
        .other          triton_poi_fused__unsafe_index_add_convolution_mul_sub_15,@"STO_CUDA_ENTRY STV_DEFAULT"
triton_poi_fused__unsafe_index_add_convolution_mul_sub_15:
.text.triton_poi_fused__unsafe_index_add_convolution_mul_sub_15:
[----:B------:R-:W0:Y:S02]  /*0000*/  LDC R1, c[0x0][0x28] ;  /* 0x00000a00ff017b82 */ /* 0x000e240000000800 */
[----:B------:R-:W1:Y:S01]  /*0010*/  S2R R3, SR_TID.X ;  /* 0x0000000000037919 */ /* 0x000e620000002100 */
[----:B------:R-:W2:Y:S01]  /*0020*/  LDC.64 R16, c[0x0][0x218] ;  /* 0x00008600ff107b82 */ /* 0x000ea20000000a00 */
[----:B------:R-:W3:Y:S07]  /*0030*/  S2R R10, SR_CTAID.X ;  /* 0x00000000000a7919 */ /* 0x000eee0000002500 */
[----:B------:R-:W4:Y:S08]  /*0040*/  LDC.64 R12, c[0x0][0x248] ;  /* 0x00009200ff0c7b82 */ /* 0x000f300000000a00 */
[----:B------:R-:W5:Y:S01]  /*0050*/  LDC.64 R14, c[0x0][0x220] ;  /* 0x00008800ff0e7b82 */ /* 0x000f620000000a00 */
[----:B------:R-:W-:Y:S01]  /*0060*/  CS2R R8, SRZ ;  /* 0x0000000000087805 */ /* 0x000fe2000001ff00 */
[----:B------:R-:W-:Y:S01]  /*0070*/  ULDC.64 UR4, c[0x0][0x208] ;  /* 0x0000820000047ab9 */ /* 0x000fe20000000a00 */
[----:B------:R-:W-:Y:S01]  /*0080*/  ULDC.64 UR6, c[0x0][0x228] ;  /* 0x00008a0000067ab9 */ /* 0x000fe20000000a00 */
[----:B-1----:R-:W-:-:S05]  /*0090*/  LOP3.LUT R3, R3, 0x7f, RZ, 0xc0, !PT ;  /* 0x0000007f03037812 */ /* 0x002fca00078ec0ff */
[----:B---3--:R-:W-:-:S05]  /*00a0*/  IMAD R0, R10, 0x80, R3 ;  /* 0x000000800a007824 */ /* 0x008fca00078e0203 */
[----:B------:R-:W-:Y:S02]  /*00b0*/  SHF.R.S32.HI R3, RZ, 0x1f, R0 ;  /* 0x0000001fff037819 */ /* 0x000fe40000011400 */
[----:B------:R-:W-:Y:S02]  /*00c0*/  ISETP.GE.AND P0, PT, R0, 0x540, PT ;  /* 0x000005400000780c */ /* 0x000fe40003f06270 */
[----:B------:R-:W-:Y:S02]  /*00d0*/  LEA.HI R5, R3, R0, RZ, 0x2 ;  /* 0x0000000003057211 */ /* 0x000fe400078f10ff */
[----:B------:R-:W1:Y:S02]  /*00e0*/  LDC.64 R2, c[0x0][0x238] ;  /* 0x00008e00ff027b82 */ /* 0x000e640000000a00 */
[----:B------:R-:W-:Y:S02]  /*00f0*/  SHF.R.S32.HI R4, RZ, 0x2, R5 ;  /* 0x00000002ff047819 */ /* 0x000fe40000011405 */
[----:B------:R-:W-:-:S02]  /*0100*/  LOP3.LUT R5, R5, 0xfffffffc, RZ, 0xc0, !PT ;  /* 0xfffffffc05057812 */ /* 0x000fc400078ec0ff */
[----:B------:R-:W-:-:S03]  /*0110*/  LEA.HI R6, R4, R4, RZ, 0x2 ;  /* 0x0000000404067211 */ /* 0x000fc600078f10ff */
[----:B------:R-:W-:Y:S01]  /*0120*/  IMAD.IADD R5, R0, 0x1, -R5 ;  /* 0x0000000100057824 */ /* 0x000fe200078e0a05 */
[----:B------:R-:W-:-:S05]  /*0130*/  LOP3.LUT R7, R6, 0xfffffffc, RZ, 0xc0, !PT ;  /* 0xfffffffc06077812 */ /* 0x000fca00078ec0ff */
[----:B------:R-:W-:Y:S01]  /*0140*/  IMAD.IADD R4, R4, 0x1, -R7 ;  /* 0x0000000104047824 */ /* 0x000fe200078e0a07 */
[----:B------:R-:W-:-:S03]  /*0150*/  CS2R R6, SRZ ;  /* 0x0000000000067805 */ /* 0x000fc6000001ff00 */
[----:B--2---:R-:W-:-:S04]  /*0160*/  IMAD.WIDE R16, R4, 0x8, R16 ;  /* 0x0000000804107825 */ /* 0x004fc800078e0210 */
[----:B----4-:R-:W-:Y:S01]  /*0170*/  IMAD.WIDE R22, R4, 0x8, R12 ;  /* 0x0000000804167825 */ /* 0x010fe200078e020c */
[----:B------:R-:W2:Y:S01]  /*0180*/  @!P0 LDG.E.EL.64 R6, desc[UR4][R16.64] ;  /* 0x0000000410068981 */ /* 0x000ea2000c2e1b00 */
[----:B------:R-:W-:Y:S02]  /*0190*/  CS2R R12, SRZ ;  /* 0x00000000000c7805 */ /* 0x000fe4000001ff00 */
[C---:B-----5:R-:W-:Y:S01]  /*01a0*/  IMAD.WIDE R18, R5.reuse, 0x8, R14 ;  /* 0x0000000805127825 */ /* 0x060fe200078e020e */
[----:B------:R3:W4:Y:S01]  /*01b0*/  @!P0 LDG.E.EL.64 R8, desc[UR4][R22.64] ;  /* 0x0000000416088981 */ /* 0x000722000c2e1b00 */
[----:B------:R-:W-:Y:S02]  /*01c0*/  CS2R R14, SRZ ;  /* 0x00000000000e7805 */ /* 0x000fe4000001ff00 */
[----:B-1----:R-:W-:Y:S01]  /*01d0*/  IMAD.WIDE R20, R5, 0x8, R2 ;  /* 0x0000000805147825 */ /* 0x002fe200078e0202 */
[----:B------:R-:W5:Y:S04]  /*01e0*/  @!P0 LDG.E.EL.64 R12, desc[UR4][R18.64] ;  /* 0x00000004120c8981 */ /* 0x000f68000c2e1b00 */
[----:B------:R-:W5:Y:S01]  /*01f0*/  @!P0 LDG.E.EL.64 R14, desc[UR4][R20.64] ;  /* 0x00000004140e8981 */ /* 0x000f62000c2e1b00 */
[----:B------:R-:W-:Y:S01]  /*0200*/  SHF.R.S32.HI R3, RZ, 0x18, R10 ;  /* 0x00000018ff037819 */ /* 0x000fe2000001140a */
[----:B---3--:R-:W-:-:S03]  /*0210*/  IMAD.MOV.U32 R22, RZ, RZ, RZ ;  /* 0x000000ffff167224 */ /* 0x008fc600078e00ff */
[----:B------:R-:W-:-:S04]  /*0220*/  SGXT R3, R3, 0x1 ;  /* 0x000000010303781a */ /* 0x000fc80000000200 */
[----:B------:R-:W-:Y:S02]  /*0230*/  LEA.HI R10, R3, R0, RZ, 0x4 ;  /* 0x00000000030a7211 */ /* 0x000fe400078f20ff */
[----:B------:R-:W1:Y:S02]  /*0240*/  LDC.64 R2, c[0x0][0x230] ;  /* 0x00008c00ff027b82 */ /* 0x000e640000000a00 */
[----:B------:R-:W-:-:S05]  /*0250*/  SHF.R.S32.HI R10, RZ, 0x4, R10 ;  /* 0x00000004ff0a7819 */ /* 0x000fca000001140a */
[----:B------:R-:W-:-:S05]  /*0260*/  IMAD.HI R11, R10, 0x30c30c31, RZ ;  /* 0x30c30c310a0b7827 */ /* 0x000fca00078e02ff */
[----:B------:R-:W-:-:S04]  /*0270*/  SHF.R.U32.HI R16, RZ, 0x1f, R11 ;  /* 0x0000001fff107819 */ /* 0x000fc8000001160b */
[----:B------:R-:W-:-:S05]  /*0280*/  LEA.HI.SX32 R11, R11, R16, 0x1e ;  /* 0x000000100b0b7211 */ /* 0x000fca00078ff2ff */
[----:B------:R-:W-:-:S04]  /*0290*/  IMAD R11, R11, -0x15, R10 ;  /* 0xffffffeb0b0b7824 */ /* 0x000fc800078e020a */
[----:B-1----:R-:W-:Y:S01]  /*02a0*/  IMAD.WIDE R2, R11, 0x4, R2 ;  /* 0x000000040b027825 */ /* 0x002fe200078e0202 */
[----:B--2---:R-:W-:Y:S02]  /*02b0*/  SHF.R.U32.HI R17, RZ, 0x1e, R7 ;  /* 0x0000001eff117819 */ /* 0x004fe40000011607 */
[----:B----4-:R-:W-:Y:S02]  /*02c0*/  SHF.R.U32.HI R11, RZ, 0x1e, R9 ;  /* 0x0000001eff0b7819 */ /* 0x010fe40000011609 */
[----:B------:R-:W-:Y:S02]  /*02d0*/  LOP3.LUT R17, R17, 0x2, RZ, 0xc0, !PT ;  /* 0x0000000211117812 */ /* 0x000fe400078ec0ff */
[----:B------:R-:W-:Y:S02]  /*02e0*/  LOP3.LUT R11, R11, 0x2, RZ, 0xc0, !PT ;  /* 0x000000020b0b7812 */ /* 0x000fe400078ec0ff */
[----:B------:R-:W-:Y:S02]  /*02f0*/  IADD3 R6, P1, R6, R17, RZ ;  /* 0x0000001106067210 */ /* 0x000fe40007f3e0ff */
[----:B------:R-:W-:-:S02]  /*0300*/  IADD3 R8, P3, R8, R11, RZ ;  /* 0x0000000b08087210 */ /* 0x000fc40007f7e0ff */
[----:B-----5:R-:W-:Y:S01]  /*0310*/  SHF.R.U32.HI R16, RZ, 0x1c, R13 ;  /* 0x0000001cff107819 */ /* 0x020fe2000001160d */
[----:B------:R-:W-:Y:S01]  /*0320*/  IMAD.X R17, RZ, RZ, R7, P1 ;  /* 0x000000ffff117224 */ /* 0x000fe200008e0607 */
[----:B------:R-:W-:Y:S01]  /*0330*/  LEA R18, P2, R12, UR6, 0x2 ;  /* 0x000000060c127c11 */ /* 0x000fe2000f8410ff */
[----:B------:R-:W-:Y:S01]  /*0340*/  IMAD.X R9, RZ, RZ, R9, P3 ;  /* 0x000000ffff097224 */ /* 0x000fe200018e0609 */
[----:B------:R-:W-:Y:S02]  /*0350*/  SHF.R.U32.HI R11, RZ, 0x1c, R15 ;  /* 0x0000001cff0b7819 */ /* 0x000fe4000001160f */
[----:B------:R-:W-:Y:S02]  /*0360*/  LOP3.LUT R7, R16, 0x8, RZ, 0xc0, !PT ;  /* 0x0000000810077812 */ /* 0x000fe400078ec0ff */
[----:B------:R-:W-:Y:S02]  /*0370*/  LEA.HI.X R13, R12, UR7, R13, 0x2, P2 ;  /* 0x000000070c0d7c11 */ /* 0x000fe400090f140d */
[----:B------:R-:W-:-:S02]  /*0380*/  LEA R12, P1, R14, UR6, 0x2 ;  /* 0x000000060e0c7c11 */ /* 0x000fc4000f8210ff */
[----:B------:R-:W-:Y:S02]  /*0390*/  LOP3.LUT R11, R11, 0x8, RZ, 0xc0, !PT ;  /* 0x000000080b0b7812 */ /* 0x000fe400078ec0ff */
[----:B------:R-:W-:Y:S02]  /*03a0*/  IADD3 R16, P2, R7, R18, RZ ;  /* 0x0000001207107210 */ /* 0x000fe40007f5e0ff */
[C---:B------:R-:W-:Y:S01]  /*03b0*/  SHF.L.U64.HI R7, R6.reuse, 0x3, R17 ;  /* 0x0000000306077819 */ /* 0x040fe20000010211 */
[----:B------:R-:W-:Y:S01]  /*03c0*/  IMAD.SHL.U32 R17, R6, 0x8, RZ ;  /* 0x0000000806117824 */ /* 0x000fe200078e00ff */
[C---:B------:R-:W-:Y:S01]  /*03d0*/  SHF.L.U64.HI R21, R8.reuse, 0x3, R9 ;  /* 0x0000000308157819 */ /* 0x040fe20000010209 */
[----:B------:R-:W-:Y:S01]  /*03e0*/  IMAD.SHL.U32 R9, R8, 0x8, RZ ;  /* 0x0000000808097824 */ /* 0x000fe200078e00ff */
[----:B------:R-:W-:Y:S01]  /*03f0*/  LEA.HI.X R15, R14, UR7, R15, 0x2, P1 ;  /* 0x000000070e0f7c11 */ /* 0x000fe200088f140f */
[----:B------:R-:W-:Y:S01]  /*0400*/  IMAD.X R6, RZ, RZ, R13, P2 ;  /* 0x000000ffff067224 */ /* 0x000fe200010e060d */
[----:B------:R-:W-:-:S02]  /*0410*/  IADD3 R8, P1, R11, R12, RZ ;  /* 0x0000000c0b087210 */ /* 0x000fc40007f3e0ff */
[----:B------:R-:W-:Y:S02]  /*0420*/  IADD3 R18, P2, R17, R16, RZ ;  /* 0x0000001011127210 */ /* 0x000fe40007f5e0ff */
[----:B------:R-:W-:Y:S01]  /*0430*/  IADD3 R12, P4, R9, R16, RZ ;  /* 0x00000010090c7210 */ /* 0x000fe20007f9e0ff */
[----:B------:R-:W-:Y:S01]  /*0440*/  IMAD.X R20, RZ, RZ, R15, P1 ;  /* 0x000000ffff147224 */ /* 0x000fe200008e060f */
[----:B------:R-:W-:Y:S01]  /*0450*/  IADD3 R14, P3, R8, R17, RZ ;  /* 0x00000011080e7210 */ /* 0x000fe20007f7e0ff */
[--C-:B------:R-:W-:Y:S01]  /*0460*/  IMAD.X R19, R7, 0x1, R6.reuse, P2 ;  /* 0x0000000107137824 */ /* 0x100fe200010e0606 */
[----:B------:R-:W-:Y:S01]  /*0470*/  IADD3 R16, P5, R9, R8, RZ ;  /* 0x0000000809107210 */ /* 0x000fe20007fbe0ff */
[C---:B------:R-:W-:Y:S01]  /*0480*/  IMAD.X R13, R21.reuse, 0x1, R6, P4 ;  /* 0x00000001150d7824 */ /* 0x040fe200020e0606 */
[----:B------:R-:W1:Y:S01]  /*0490*/  LDC.64 R8, c[0x0][0x240] ;  /* 0x00009000ff087b82 */ /* 0x000e620000000a00 */
[----:B------:R-:W-:Y:S02]  /*04a0*/  IMAD.X R15, R20, 0x1, R7, P3 ;  /* 0x00000001140f7824 */ /* 0x000fe400018e0607 */
[----:B------:R-:W-:-:S02]  /*04b0*/  IMAD.X R17, R21, 0x1, R20, P5 ;  /* 0x0000000115117824 */ /* 0x000fc400028e0614 */
[----:B------:R-:W-:-:S03]  /*04c0*/  IMAD.SHL.U32 R21, R10, 0x4, RZ ;  /* 0x000000040a157824 */ /* 0x000fc600078e00ff */
[----:B------:R-:W2:Y:S01]  /*04d0*/  LDC.64 R6, c[0x0][0x250] ;  /* 0x00009400ff067b82 */ /* 0x000ea20000000a00 */
[----:B------:R-:W-:Y:S01]  /*04e0*/  IMAD.WIDE R10, R21, 0x4, R18 ;  /* 0x00000004150a7825 */ /* 0x000fe200078e0212 */
[----:B------:R-:W-:-:S03]  /*04f0*/  CS2R R18, SRZ ;  /* 0x0000000000127805 */ /* 0x000fc6000001ff00 */
[----:B------:R-:W-:-:S03]  /*0500*/  IMAD.WIDE R12, R21, 0x4, R12 ;  /* 0x00000004150c7825 */ /* 0x000fc600078e020c */
[----:B------:R-:W3:Y:S01]  /*0510*/  @!P0 LDG.E.EL R19, desc[UR4][R10.64] ;  /* 0x000000040a138981 */ /* 0x000ee2000c2e1900 */
[----:B------:R-:W-:-:S04]  /*0520*/  IMAD.WIDE R14, R21, 0x4, R14 ;  /* 0x00000004150e7825 */ /* 0x000fc800078e020e */
[----:B------:R-:W-:Y:S01]  /*0530*/  IMAD.WIDE R16, R21, 0x4, R16 ;  /* 0x0000000415107825 */ /* 0x000fe200078e0210 */
[----:B------:R-:W-:Y:S01]  /*0540*/  CS2R R20, SRZ ;  /* 0x0000000000147805 */ /* 0x000fe2000001ff00 */
[----:B------:R-:W4:Y:S02]  /*0550*/  @!P0 LDG.E.EL R18, desc[UR4][R14.64] ;  /* 0x000000040e128981 */ /* 0x000f24000c2e1900 */
[----:B-1----:R-:W-:Y:S02]  /*0560*/  IMAD.WIDE R8, R5, 0x4, R8 ;  /* 0x0000000405087825 */ /* 0x002fe400078e0208 */
[----:B------:R-:W5:Y:S04]  /*0570*/  @!P0 LDG.E.EL R22, desc[UR4][R16.64] ;  /* 0x0000000410168981 */ /* 0x000f68000c2e1900 */
[----:B------:R1:W3:Y:S01]  /*0580*/  @!P0 LDG.E.EL R21, desc[UR4][R2.64] ;  /* 0x0000000402158981 */ /* 0x0002e2000c2e1900 */
[----:B------:R-:W-:-:S03]  /*0590*/  IMAD.MOV.U32 R5, RZ, RZ, RZ ;  /* 0x000000ffff057224 */ /* 0x000fc600078e00ff */
[----:B------:R-:W5:Y:S01]  /*05a0*/  @!P0 LDG.E.EL R20, desc[UR4][R12.64] ;  /* 0x000000040c148981 */ /* 0x000f62000c2e1900 */
[----:B--2---:R-:W-:-:S03]  /*05b0*/  IMAD.WIDE R6, R4, 0x4, R6 ;  /* 0x0000000404067825 */ /* 0x004fc600078e0206 */
[----:B------:R-:W2:Y:S01]  /*05c0*/  @!P0 LDG.E.EL R5, desc[UR4][R8.64] ;  /* 0x0000000408058981 */ /* 0x000ea2000c2e1900 */
[----:B------:R-:W-:Y:S01]  /*05d0*/  IMAD.MOV.U32 R4, RZ, RZ, RZ ;  /* 0x000000ffff047224 */ /* 0x000fe200078e00ff */
[----:B-1----:R-:W1:Y:S05]  /*05e0*/  LDC.64 R2, c[0x0][0x210] ;  /* 0x00008400ff027b82 */ /* 0x002e6a0000000a00 */
[----:B------:R-:W2:Y:S01]  /*05f0*/  @!P0 LDG.E.EL R4, desc[UR4][R6.64] ;  /* 0x0000000406048981 */ /* 0x000ea2000c2e1900 */
[----:B-1----:R-:W-:-:S04]  /*0600*/  IMAD.WIDE R2, R0, 0x4, R2 ;  /* 0x0000000400027825 */ /* 0x002fc800078e0202 */
[--C-:B---3--:R-:W-:Y:S01]  /*0610*/  FADD R10, R19, R21.reuse ;  /* 0x00000015130a7221 */ /* 0x108fe20000000000 */
[--C-:B----4-:R-:W-:Y:S01]  /*0620*/  FADD R11, R18, R21.reuse ;  /* 0x00000015120b7221 */ /* 0x110fe20000000000 */
[--C-:B-----5:R-:W-:Y:S01]  /*0630*/  FADD R20, R20, R21.reuse ;  /* 0x0000001514147221 */ /* 0x120fe20000000000 */
[----:B------:R-:W-:Y:S02]  /*0640*/  FADD R21, R22, R21 ;  /* 0x0000001516157221 */ /* 0x000fe40000000000 */
[----:B------:R-:W-:Y:S02]  /*0650*/  FADD R11, -R10, R11 ;  /* 0x0000000b0a0b7221 */ /* 0x000fe40000000100 */
[----:B------:R-:W-:Y:S02]  /*0660*/  FADD R21, -R20, R21 ;  /* 0x0000001514157221 */ /* 0x000fe40000000100 */
[-C--:B--2---:R-:W-:Y:S02]  /*0670*/  FFMA R11, R11, R5.reuse, R10 ;  /* 0x000000050b0b7223 */ /* 0x084fe4000000000a */
[----:B------:R-:W-:-:S04]  /*0680*/  FFMA R20, R21, R5, R20 ;  /* 0x0000000515147223 */ /* 0x000fc80000000014 */
[----:B------:R-:W-:-:S04]  /*0690*/  FADD R20, -R11, R20 ;  /* 0x000000140b147221 */ /* 0x000fc80000000100 */
[----:B------:R-:W-:Y:S01]  /*06a0*/  FFMA R11, R20, R4, R11 ;  /* 0x00000004140b7223 */ /* 0x000fe2000000000b */
[----:B------:R-:W-:Y:S06]  /*06b0*/  @P0 EXIT ;  /* 0x000000000000094d */ /* 0x000fec0003800000 */
[----:B------:R-:W-:Y:S01]  /*06c0*/  STG.E desc[UR4][R2.64], R11 ;  /* 0x0000000b02007986 */ /* 0x000fe2000c101904 */
[----:B------:R-:W-:Y:S05]  /*06d0*/  EXIT ;  /* 0x000000000000794d */ /* 0x000fea0003800000 */
.L_x_0:
[----:B------:R-:W-:-:S00]  /*06e0*/  BRA `(.L_x_0) ;  /* 0xfffffffc00fc7947 */ /* 0x000fc0000383ffff */
[----:B------:R-:W-:-:S00]  /*06f0*/  NOP ;  /* 0x0000000000007918 */ /* 0x000fc00000000000 */
        /* <DEDUP_REMOVED lines=8> */
.L_x_1:


//--------------------- .nv.constant0.triton_poi_fused__unsafe_index_add_convolution_mul_sub_15 --------------------------
	.section	.nv.constant0.triton_poi_fused__unsafe_index_add_convolution_mul_sub_15,"a",@progbits
	.sectionflags	@""
	.align	4
.nv.constant0.triton_poi_fused__unsafe_index_add_convolution_mul_sub_15:
	.zero		604
